//
// Generated by NVIDIA NVVM Compiler
//
// Compiler Build ID: CL-36424714
// Cuda compilation tools, release 13.0, V13.0.88
// Based on NVVM 20.0.0
//

.version 9.0
.target sm_100
.address_size 64

	// .globl	_Z15distance_kernelPKfS0_Pfiii
.extern .shared .align 16 .b8 query_shared[];

.visible .entry _Z15distance_kernelPKfS0_Pfiii(
	.param .u64 .ptr .align 1 _Z15distance_kernelPKfS0_Pfiii_param_0,
	.param .u64 .ptr .align 1 _Z15distance_kernelPKfS0_Pfiii_param_1,
	.param .u64 .ptr .align 1 _Z15distance_kernelPKfS0_Pfiii_param_2,
	.param .u32 _Z15distance_kernelPKfS0_Pfiii_param_3,
	.param .u32 _Z15distance_kernelPKfS0_Pfiii_param_4,
	.param .u32 _Z15distance_kernelPKfS0_Pfiii_param_5
)
{
	.reg .pred 	%p<15>;
	.reg .b32 	%r<66>;
	.reg .b32 	%f<143>;
	.reg .b64 	%rd<20>;

	ld.param.u64 	%rd4, [_Z15distance_kernelPKfS0_Pfiii_param_0];
	ld.param.u64 	%rd6, [_Z15distance_kernelPKfS0_Pfiii_param_1];
	ld.param.u64 	%rd5, [_Z15distance_kernelPKfS0_Pfiii_param_2];
	ld.param.u32 	%r34, [_Z15distance_kernelPKfS0_Pfiii_param_3];
	ld.param.u32 	%r35, [_Z15distance_kernelPKfS0_Pfiii_param_4];
	ld.param.u32 	%r36, [_Z15distance_kernelPKfS0_Pfiii_param_5];
	cvta.to.global.u64 	%rd1, %rd6;
	mov.u32 	%r37, %ctaid.x;
	mov.u32 	%r1, %ntid.x;
	mov.u32 	%r56, %tid.x;
	mad.lo.s32 	%r3, %r37, %r1, %r56;
	mov.u32 	%r4, %ctaid.y;
	setp.ge.s32 	%p1, %r3, %r34;
	setp.ge.s32 	%p2, %r4, %r36;
	or.pred  	%p3, %p1, %p2;
	@%p3 bra 	$L__BB0_18;
	setp.ge.s32 	%p4, %r56, %r35;
	@%p4 bra 	$L__BB0_4;
	mul.lo.s32 	%r5, %r35, %r4;
	cvta.to.global.u64 	%rd2, %rd4;
	mov.u32 	%r40, query_shared;
$L__BB0_3:
	add.s32 	%r38, %r56, %r5;
	mul.wide.s32 	%rd7, %r38, 4;
	add.s64 	%rd8, %rd2, %rd7;
	ld.global.nc.f32 	%f14, [%rd8];
	shl.b32 	%r39, %r56, 2;
	add.s32 	%r41, %r40, %r39;
	st.shared.f32 	[%r41], %f14;
	add.s32 	%r56, %r56, %r1;
	setp.lt.s32 	%p5, %r56, %r35;
	@%p5 bra 	$L__BB0_3;
$L__BB0_4:
	bar.sync 	0;
	setp.lt.s32 	%p6, %r35, 1;
	mov.f32 	%f142, 0f00000000;
	@%p6 bra 	$L__BB0_17;
	mul.lo.s32 	%r8, %r35, %r3;
	and.b32  	%r9, %r35, 15;
	setp.lt.u32 	%p7, %r35, 16;
	mov.f32 	%f142, 0f00000000;
	mov.b32 	%r61, 0;
	@%p7 bra 	$L__BB0_8;
	and.b32  	%r61, %r35, 2147483632;
	neg.s32 	%r59, %r61;
	mov.u32 	%r44, query_shared;
	add.s32 	%r57, %r44, 32;
	add.s64 	%rd3, %rd1, 32;
	mov.f32 	%f142, 0f00000000;
	mov.u32 	%r58, %r8;
$L__BB0_7:
	.pragma "nounroll";
	mul.wide.s32 	%rd9, %r58, 4;
	add.s64 	%rd10, %rd3, %rd9;
	ld.global.nc.f32 	%f19, [%rd10+-32];
	ld.shared.v4.f32 	{%f20, %f21, %f22, %f23}, [%r57+-32];
	sub.f32 	%f24, %f19, %f20;
	fma.rn.f32 	%f25, %f24, %f24, %f142;
	ld.global.nc.f32 	%f26, [%rd10+-28];
	sub.f32 	%f27, %f26, %f21;
	fma.rn.f32 	%f28, %f27, %f27, %f25;
	ld.global.nc.f32 	%f29, [%rd10+-24];
	sub.f32 	%f30, %f29, %f22;
	fma.rn.f32 	%f31, %f30, %f30, %f28;
	ld.global.nc.f32 	%f32, [%rd10+-20];
	sub.f32 	%f33, %f32, %f23;
	fma.rn.f32 	%f34, %f33, %f33, %f31;
	ld.global.nc.f32 	%f35, [%rd10+-16];
	ld.shared.v4.f32 	{%f36, %f37, %f38, %f39}, [%r57+-16];
	sub.f32 	%f40, %f35, %f36;
	fma.rn.f32 	%f41, %f40, %f40, %f34;
	ld.global.nc.f32 	%f42, [%rd10+-12];
	sub.f32 	%f43, %f42, %f37;
	fma.rn.f32 	%f44, %f43, %f43, %f41;
	ld.global.nc.f32 	%f45, [%rd10+-8];
	sub.f32 	%f46, %f45, %f38;
	fma.rn.f32 	%f47, %f46, %f46, %f44;
	ld.global.nc.f32 	%f48, [%rd10+-4];
	sub.f32 	%f49, %f48, %f39;
	fma.rn.f32 	%f50, %f49, %f49, %f47;
	ld.global.nc.f32 	%f51, [%rd10];
	ld.shared.v4.f32 	{%f52, %f53, %f54, %f55}, [%r57];
	sub.f32 	%f56, %f51, %f52;
	fma.rn.f32 	%f57, %f56, %f56, %f50;
	ld.global.nc.f32 	%f58, [%rd10+4];
	sub.f32 	%f59, %f58, %f53;
	fma.rn.f32 	%f60, %f59, %f59, %f57;
	ld.global.nc.f32 	%f61, [%rd10+8];
	sub.f32 	%f62, %f61, %f54;
	fma.rn.f32 	%f63, %f62, %f62, %f60;
	ld.global.nc.f32 	%f64, [%rd10+12];
	sub.f32 	%f65, %f64, %f55;
	fma.rn.f32 	%f66, %f65, %f65, %f63;
	ld.global.nc.f32 	%f67, [%rd10+16];
	ld.shared.v4.f32 	{%f68, %f69, %f70, %f71}, [%r57+16];
	sub.f32 	%f72, %f67, %f68;
	fma.rn.f32 	%f73, %f72, %f72, %f66;
	ld.global.nc.f32 	%f74, [%rd10+20];
	sub.f32 	%f75, %f74, %f69;
	fma.rn.f32 	%f76, %f75, %f75, %f73;
	ld.global.nc.f32 	%f77, [%rd10+24];
	sub.f32 	%f78, %f77, %f70;
	fma.rn.f32 	%f79, %f78, %f78, %f76;
	ld.global.nc.f32 	%f80, [%rd10+28];
	sub.f32 	%f81, %f80, %f71;
	fma.rn.f32 	%f142, %f81, %f81, %f79;
	add.s32 	%r59, %r59, 16;
	add.s32 	%r58, %r58, 16;
	add.s32 	%r57, %r57, 64;
	setp.ne.s32 	%p8, %r59, 0;
	@%p8 bra 	$L__BB0_7;
$L__BB0_8:
	setp.eq.s32 	%p9, %r9, 0;
	@%p9 bra 	$L__BB0_17;
	and.b32  	%r19, %r35, 7;
	setp.lt.u32 	%p10, %r9, 8;
	@%p10 bra 	$L__BB0_11;
	add.s32 	%r45, %r61, %r8;
	mul.wide.s32 	%rd11, %r45, 4;
	add.s64 	%rd12, %rd1, %rd11;
	ld.global.nc.f32 	%f83, [%rd12];
	shl.b32 	%r46, %r61, 2;
	mov.u32 	%r47, query_shared;
	add.s32 	%r48, %r47, %r46;
	ld.shared.f32 	%f84, [%r48];
	sub.f32 	%f85, %f83, %f84;
	fma.rn.f32 	%f86, %f85, %f85, %f142;
	ld.global.nc.f32 	%f87, [%rd12+4];
	ld.shared.f32 	%f88, [%r48+4];
	sub.f32 	%f89, %f87, %f88;
	fma.rn.f32 	%f90, %f89, %f89, %f86;
	ld.global.nc.f32 	%f91, [%rd12+8];
	ld.shared.f32 	%f92, [%r48+8];
	sub.f32 	%f93, %f91, %f92;
	fma.rn.f32 	%f94, %f93, %f93, %f90;
	ld.global.nc.f32 	%f95, [%rd12+12];
	ld.shared.f32 	%f96, [%r48+12];
	sub.f32 	%f97, %f95, %f96;
	fma.rn.f32 	%f98, %f97, %f97, %f94;
	ld.global.nc.f32 	%f99, [%rd12+16];
	ld.shared.f32 	%f100, [%r48+16];
	sub.f32 	%f101, %f99, %f100;
	fma.rn.f32 	%f102, %f101, %f101, %f98;
	ld.global.nc.f32 	%f103, [%rd12+20];
	ld.shared.f32 	%f104, [%r48+20];
	sub.f32 	%f105, %f103, %f104;
	fma.rn.f32 	%f106, %f105, %f105, %f102;
	ld.global.nc.f32 	%f107, [%rd12+24];
	ld.shared.f32 	%f108, [%r48+24];
	sub.f32 	%f109, %f107, %f108;
	fma.rn.f32 	%f110, %f109, %f109, %f106;
	ld.global.nc.f32 	%f111, [%rd12+28];
	ld.shared.f32 	%f112, [%r48+28];
	sub.f32 	%f113, %f111, %f112;
	fma.rn.f32 	%f142, %f113, %f113, %f110;
	add.s32 	%r61, %r61, 8;
$L__BB0_11:
	setp.eq.s32 	%p11, %r19, 0;
	@%p11 bra 	$L__BB0_17;
	and.b32  	%r22, %r35, 3;
	setp.lt.u32 	%p12, %r19, 4;
	@%p12 bra 	$L__BB0_14;
	add.s32 	%r49, %r61, %r8;
	mul.wide.s32 	%rd13, %r49, 4;
	add.s64 	%rd14, %rd1, %rd13;
	ld.global.nc.f32 	%f115, [%rd14];
	shl.b32 	%r50, %r61, 2;
	mov.u32 	%r51, query_shared;
	add.s32 	%r52, %r51, %r50;
	ld.shared.f32 	%f116, [%r52];
	sub.f32 	%f117, %f115, %f116;
	fma.rn.f32 	%f118, %f117, %f117, %f142;
	ld.global.nc.f32 	%f119, [%rd14+4];
	ld.shared.f32 	%f120, [%r52+4];
	sub.f32 	%f121, %f119, %f120;
	fma.rn.f32 	%f122, %f121, %f121, %f118;
	ld.global.nc.f32 	%f123, [%rd14+8];
	ld.shared.f32 	%f124, [%r52+8];
	sub.f32 	%f125, %f123, %f124;
	fma.rn.f32 	%f126, %f125, %f125, %f122;
	ld.global.nc.f32 	%f127, [%rd14+12];
	ld.shared.f32 	%f128, [%r52+12];
	sub.f32 	%f129, %f127, %f128;
	fma.rn.f32 	%f142, %f129, %f129, %f126;
	add.s32 	%r61, %r61, 4;
$L__BB0_14:
	setp.eq.s32 	%p13, %r22, 0;
	@%p13 bra 	$L__BB0_17;
	shl.b32 	%r53, %r61, 2;
	mov.u32 	%r54, query_shared;
	add.s32 	%r65, %r54, %r53;
	add.s32 	%r64, %r61, %r8;
	neg.s32 	%r63, %r22;
$L__BB0_16:
	.pragma "nounroll";
	mul.wide.s32 	%rd15, %r64, 4;
	add.s64 	%rd16, %rd1, %rd15;
	ld.global.nc.f32 	%f130, [%rd16];
	ld.shared.f32 	%f131, [%r65];
	sub.f32 	%f132, %f130, %f131;
	fma.rn.f32 	%f142, %f132, %f132, %f142;
	add.s32 	%r65, %r65, 4;
	add.s32 	%r64, %r64, 1;
	add.s32 	%r63, %r63, 1;
	setp.ne.s32 	%p14, %r63, 0;
	@%p14 bra 	$L__BB0_16;
$L__BB0_17:
	sqrt.rn.f32 	%f133, %f142;
	mad.lo.s32 	%r55, %r34, %r4, %r3;
	cvta.to.global.u64 	%rd17, %rd5;
	mul.wide.s32 	%rd18, %r55, 4;
	add.s64 	%rd19, %rd17, %rd18;
	st.global.f32 	[%rd19], %f133;
$L__BB0_18:
	ret;

}


// ===== COMPILED SASS (sm_100) =====

	.target	sm_100

	.elftype	@"ET_EXEC"


//--------------------- .note.nv.tkinfo           --------------------------
	.section	.note.nv.tkinfo,"",@"SHT_NOTE"
	.sectionflags	@"SHF_NOTE_NV_TKINFO"
	.tkinfo
        /*0018*/ 	.word	0x00000002
        /*0030*/ 	.string	""
        /*0030*/ 	.string	"ptxas"
        /*0030*/ 	.string	"Cuda compilation tools, release 13.0, V13.0.88"
        /*0030*/ 	.string	"Build cuda_13.0.r13.0/compiler.36424714_0"
        /*0030*/ 	.string	"-arch sm_100 -m 64 "



//--------------------- .note.nv.cuinfo           --------------------------
	.section	.note.nv.cuinfo,"",@"SHT_NOTE"
	.sectionflags	@"SHF_NOTE_NV_CUINFO"
        /*0018*/ 	.short	0x0002
        /*001a*/ 	.short	0x0064
        /*001c*/ 	.short	0x0082
	.zero		2


//--------------------- .nv.info                  --------------------------
	.section	.nv.info,"",@"SHT_CUDA_INFO"
	.align	4


	//----- nvinfo : EIATTR_REGCOUNT
	.align		4
        /*0000*/ 	.byte	0x04, 0x2f
        /*0002*/ 	.short	(.L_1 - .L_0)
	.align		4
.L_0:
        /*0004*/ 	.word	index@(_Z15distance_kernelPKfS0_Pfiii)
        /*0008*/ 	.word	0x00000020


	//----- nvinfo : EIATTR_FRAME_SIZE
	.align		4
.L_1:
        /*000c*/ 	.byte	0x04, 0x11
        /*000e*/ 	.short	(.L_3 - .L_2)
	.align		4
.L_2:
        /*0010*/ 	.word	index@($__internal_0_$__cuda_sm20_sqrt_rn_f32_slowpath)
        /*0014*/ 	.word	0x00000000


	//----- nvinfo : EIATTR_FRAME_SIZE
	.align		4
.L_3:
        /*0018*/ 	.byte	0x04, 0x11
        /*001a*/ 	.short	(.L_5 - .L_4)
	.align		4
.L_4:
        /*001c*/ 	.word	index@(_Z15distance_kernelPKfS0_Pfiii)
        /*0020*/ 	.word	0x00000000


	//----- nvinfo : EIATTR_MIN_STACK_SIZE
	.align		4
.L_5:
        /*0024*/ 	.byte	0x04, 0x12
        /*0026*/ 	.short	(.L_7 - .L_6)
	.align		4
.L_6:
        /*0028*/ 	.word	index@(_Z15distance_kernelPKfS0_Pfiii)
        /*002c*/ 	.word	0x00000000
.L_7:


//--------------------- .nv.compat                --------------------------
	.section	.nv.compat,"",@"SHT_CUDA_COMPAT_INFO"
	.align	4
        /*0000*/ 	.byte	0x02, 0x09, 0x00, 0x00, 0x02, 0x02, 0x01, 0x00, 0x02, 0x05, 0x05, 0x00, 0x03, 0x07, 0x01, 0x01
        /*0010*/ 	.byte	0x02, 0x03, 0x00, 0x00, 0x02, 0x06, 0x01, 0x00, 0x04, 0x0b, 0x08, 0x00, 0x01, 0x00, 0x00, 0x00
        /*0020*/ 	.byte	0x00, 0x00, 0x00, 0x00


//--------------------- .nv.info._Z15distance_kernelPKfS0_Pfiii --------------------------
	.section	.nv.info._Z15distance_kernelPKfS0_Pfiii,"",@"SHT_CUDA_INFO"
	.sectionflags	@""
	.align	4


	//----- nvinfo : EIATTR_CUDA_API_VERSION
	.align		4
        /*0000*/ 	.byte	0x04, 0x37
        /*0002*/ 	.short	(.L_9 - .L_8)
.L_8:
        /*0004*/ 	.word	0x00000082


	//----- nvinfo : EIATTR_KPARAM_INFO
	.align		4
.L_9:
        /*0008*/ 	.byte	0x04, 0x17
        /*000a*/ 	.short	(.L_11 - .L_10)
.L_10:
        /*000c*/ 	.word	0x00000000
        /*0010*/ 	.short	0x0005
        /*0012*/ 	.short	0x0020
        /*0014*/ 	.byte	0x00, 0xf0, 0x11, 0x00


	//----- nvinfo : EIATTR_KPARAM_INFO
	.align		4
.L_11:
        /*0018*/ 	.byte	0x04, 0x17
        /*001a*/ 	.short	(.L_13 - .L_12)
.L_12:
        /*001c*/ 	.word	0x00000000
        /*0020*/ 	.short	0x0004
        /*0022*/ 	.short	0x001c
        /*0024*/ 	.byte	0x00, 0xf0, 0x11, 0x00


	//----- nvinfo : EIATTR_KPARAM_INFO
	.align		4
.L_13:
        /*0028*/ 	.byte	0x04, 0x17
        /*002a*/ 	.short	(.L_15 - .L_14)
.L_14:
        /*002c*/ 	.word	0x00000000
        /*0030*/ 	.short	0x0003
        /*0032*/ 	.short	0x0018
        /*0034*/ 	.byte	0x00, 0xf0, 0x11, 0x00


	//----- nvinfo : EIATTR_KPARAM_INFO
	.align		4
.L_15:
        /*0038*/ 	.byte	0x04, 0x17
        /*003a*/ 	.short	(.L_17 - .L_16)
.L_16:
        /*003c*/ 	.word	0x00000000
        /*0040*/ 	.short	0x0002
        /*0042*/ 	.short	0x0010
        /*0044*/ 	.byte	0x00, 0xf5, 0x21, 0x00


	//----- nvinfo : EIATTR_KPARAM_INFO
	.align		4
.L_17:
        /*0048*/ 	.byte	0x04, 0x17
        /*004a*/ 	.short	(.L_19 - .L_18)
.L_18:
        /*004c*/ 	.word	0x00000000
        /*0050*/ 	.short	0x0001
        /*0052*/ 	.short	0x0008
        /*0054*/ 	.byte	0x00, 0xf5, 0x21, 0x00


	//----- nvinfo : EIATTR_KPARAM_INFO
	.align		4
.L_19:
        /*0058*/ 	.byte	0x04, 0x17
        /*005a*/ 	.short	(.L_21 - .L_20)
.L_20:
        /*005c*/ 	.word	0x00000000
        /*0060*/ 	.short	0x0000
        /*0062*/ 	.short	0x0000
        /*0064*/ 	.byte	0x00, 0xf5, 0x21, 0x00


	//----- nvinfo : EIATTR_SPARSE_MMA_MASK
	.align		4
.L_21:
        /*0068*/ 	.byte	0x03, 0x50
        /*006a*/ 	.short	0x0000


	//----- nvinfo : EIATTR_MAXREG_COUNT
	.align		4
        /*006c*/ 	.byte	0x03, 0x1b
        /*006e*/ 	.short	0x00ff


	//----- nvinfo : EIATTR_NUM_BARRIERS
	.align		4
        /*0070*/ 	.byte	0x02, 0x4c
        /*0072*/ 	.byte	0x01
	.zero		1


	//----- nvinfo : EIATTR_MERCURY_ISA_VERSION
	.align		4
        /*0074*/ 	.byte	0x03, 0x5f
        /*0076*/ 	.short	0x0101


	//----- nvinfo : EIATTR_VRC_CTA_INIT_COUNT
	.align		4
        /*0078*/ 	.byte	0x02, 0x4a
	.zero		1
	.zero		1


	//----- nvinfo : EIATTR_EXIT_INSTR_OFFSETS
	.align		4
        /*007c*/ 	.byte	0x04, 0x1c
        /*007e*/ 	.short	(.L_23 - .L_22)


	//   ....[0]....
.L_22:
        /*0080*/ 	.word	0x000000a0


	//   ....[1]....
        /*0084*/ 	.word	0x00000d50


	//----- nvinfo : EIATTR_CRS_STACK_SIZE
	.align		4
.L_23:
        /*0088*/ 	.byte	0x04, 0x1e
        /*008a*/ 	.short	(.L_25 - .L_24)
.L_24:
        /*008c*/ 	.word	0x00000000


	//----- nvinfo : EIATTR_CBANK_PARAM_SIZE
	.align		4
.L_25:
        /*0090*/ 	.byte	0x03, 0x19
        /*0092*/ 	.short	0x0024


	//----- nvinfo : EIATTR_PARAM_CBANK
	.align		4
        /*0094*/ 	.byte	0x04, 0x0a
        /*0096*/ 	.short	(.L_27 - .L_26)
	.align		4
.L_26:
        /*0098*/ 	.word	index@(.nv.constant0._Z15distance_kernelPKfS0_Pfiii)
        /*009c*/ 	.short	0x0380
        /*009e*/ 	.short	0x0024


	//----- nvinfo : EIATTR_SW_WAR
	.align		4
.L_27:
        /*00a0*/ 	.byte	0x04, 0x36
        /*00a2*/ 	.short	(.L_29 - .L_28)
.L_28:
        /*00a4*/ 	.word	0x00000008
.L_29:


//--------------------- .nv.callgraph             --------------------------
	.section	.nv.callgraph,"",@"SHT_CUDA_CALLGRAPH"
	.align	4
	.sectionentsize	8
	.align		4
        /*0000*/ 	.word	0x00000000
	.align		4
        /*0004*/ 	.word	0xffffffff
	.align		4
        /*0008*/ 	.word	0x00000000
	.align		4
        /*000c*/ 	.word	0xfffffffe
	.align		4
        /*0010*/ 	.word	0x00000000
	.align		4
        /*0014*/ 	.word	0xfffffffd
	.align		4
        /*0018*/ 	.word	0x00000000
	.align		4
        /*001c*/ 	.word	0xfffffffc


//--------------------- .text._Z15distance_kernelPKfS0_Pfiii --------------------------
	.section	.text._Z15distance_kernelPKfS0_Pfiii,"ax",@progbits
	.align	128
        .global         _Z15distance_kernelPKfS0_Pfiii
        .type           _Z15distance_kernelPKfS0_Pfiii,@function
        .size           _Z15distance_kernelPKfS0_Pfiii,(.L_x_14 - _Z15distance_kernelPKfS0_Pfiii)
        .other          _Z15distance_kernelPKfS0_Pfiii,@"STO_CUDA_ENTRY STV_DEFAULT"
_Z15distance_kernelPKfS0_Pfiii:
.text._Z15distance_kernelPKfS0_Pfiii:
[----:B------:R-:W-:Y:S01]  /*0000*/  LDC R1, c[0x0][0x37c] ;  /* 0x0000df00ff017b82 */ /* 0x000fe20000000800 */
[----:B------:R-:W0:Y:S07]  /*0010*/  S2R R0, SR_TID.X ;  /* 0x0000000000007919 */ /* 0x000e2e0000002100 */
[----:B------:R-:W0:Y:S01]  /*0020*/  S2UR UR4, SR_CTAID.X ;  /* 0x00000000000479c3 */ /* 0x000e220000002500 */
[----:B------:R-:W1:Y:S07]  /*0030*/  LDCU UR5, c[0x0][0x398] ;  /* 0x00007300ff0577ac */ /* 0x000e6e0008000800 */
[----:B------:R-:W0:Y:S08]  /*0040*/  LDC R13, c[0x0][0x360] ;  /* 0x0000d800ff0d7b82 */ /* 0x000e300000000800 */
[----:B------:R-:W2:Y:S08]  /*0050*/  S2UR UR9, SR_CTAID.Y ;  /* 0x00000000000979c3 */ /* 0x000eb00000002600 */
[----:B------:R-:W2:Y:S01]  /*0060*/  LDC R3, c[0x0][0x3a0] ;  /* 0x0000e800ff037b82 */ /* 0x000ea20000000800 */
[----:B0-----:R-:W-:Y:S01]  /*0070*/  IMAD R2, R13, UR4, R0 ;  /* 0x000000040d027c24 */ /* 0x001fe2000f8e0200 */
[----:B--2---:R-:W-:-:S04]  /*0080*/  ISETP.LE.AND P0, PT, R3, UR9, PT ;  /* 0x0000000903007c0c */ /* 0x004fc8000bf03270 */
[----:B-1----:R-:W-:-:S13]  /*0090*/  ISETP.GE.OR P0, PT, R2, UR5, P0 ;  /* 0x0000000502007c0c */ /* 0x002fda0008706670 */
[----:B------:R-:W-:Y:S05]  /*00a0*/  @P0 EXIT ;  /* 0x000000000000094d */ /* 0x000fea0003800000 */
[----:B------:R-:W0:Y:S01]  /*00b0*/  LDC R3, c[0x0][0x39c] ;  /* 0x0000e700ff037b82 */ /* 0x000e220000000800 */
[----:B------:R-:W1:Y:S01]  /*00c0*/  LDCU.64 UR10, c[0x0][0x358] ;  /* 0x00006b00ff0a77ac */ /* 0x000e620008000a00 */
[----:B------:R-:W-:Y:S01]  /*00d0*/  BSSY.RECONVERGENT B0, `(.L_x_0) ;  /* 0x000000f000007945 */ /* 0x000fe20003800200 */
[----:B0-----:R-:W-:-:S13]  /*00e0*/  ISETP.GE.AND P0, PT, R0, R3, PT ;  /* 0x000000030000720c */ /* 0x001fda0003f06270 */
[----:B-1----:R-:W-:Y:S05]  /*00f0*/  @P0 BRA `(.L_x_1) ;  /* 0x0000000000300947 */ /* 0x002fea0003800000 */
[----:B------:R-:W0:Y:S01]  /*0100*/  S2R R9, SR_CgaCtaId ;  /* 0x0000000000097919 */ /* 0x000e220000008800 */
[----:B------:R-:W1:Y:S01]  /*0110*/  LDC.64 R6, c[0x0][0x380] ;  /* 0x0000e000ff067b82 */ /* 0x000e620000000a00 */
[----:B------:R-:W-:-:S04]  /*0120*/  MOV R4, 0x400 ;  /* 0x0000040000047802 */ /* 0x000fc80000000f00 */
[----:B0-----:R-:W-:-:S07]  /*0130*/  LEA R9, R9, R4, 0x18 ;  /* 0x0000000409097211 */ /* 0x001fce00078ec0ff */
.L_x_2:
[----:B------:R-:W-:-:S04]  /*0140*/  IMAD R5, R3, UR9, R0 ;  /* 0x0000000903057c24 */ /* 0x000fc8000f8e0200 */
[----:B01----:R-:W-:-:S06]  /*0150*/  IMAD.WIDE R4, R5, 0x4, R6 ;  /* 0x0000000405047825 */ /* 0x003fcc00078e0206 */
[----:B------:R-:W2:Y:S01]  /*0160*/  LDG.E.CONSTANT R4, desc[UR10][R4.64] ;  /* 0x0000000a04047981 */ /* 0x000ea2000c1e9900 */
[----:B------:R-:W-:Y:S02]  /*0170*/  LEA R11, R0, R9, 0x2 ;  /* 0x00000009000b7211 */ /* 0x000fe400078e10ff */
[----:B------:R-:W-:-:S04]  /*0180*/  IADD3 R0, PT, PT, R13, R0, RZ ;  /* 0x000000000d007210 */ /* 0x000fc80007ffe0ff */
[----:B------:R-:W-:Y:S01]  /*0190*/  ISETP.GE.AND P0, PT, R0, R3, PT ;  /* 0x000000030000720c */ /* 0x000fe20003f06270 */
[----:B--2---:R0:W-:-:S12]  /*01a0*/  STS [R11], R4 ;  /* 0x000000040b007388 */ /* 0x0041d80000000800 */
[----:B------:R-:W-:Y:S05]  /*01b0*/  @!P0 BRA `(.L_x_2) ;  /* 0xfffffffc00e08947 */ /* 0x000fea000383ffff */
.L_x_1:
[----:B------:R-:W-:Y:S05]  /*01c0*/  BSYNC.RECONVERGENT B0 ;  /* 0x0000000000007941 */ /* 0x000fea0003800200 */
.L_x_0:
[----:B------:R-:W-:Y:S01]  /*01d0*/  BAR.SYNC.DEFER_BLOCKING 0x0 ;  /* 0x0000000000007b1d */ /* 0x000fe20000010000 */
[----:B------:R-:W-:Y:S01]  /*01e0*/  ISETP.GE.AND P0, PT, R3, 0x1, PT ;  /* 0x000000010300780c */ /* 0x000fe20003f06270 */
[----:B------:R-:W-:-:S12]  /*01f0*/  HFMA2 R20, -RZ, RZ, 0, 0 ;  /* 0x00000000ff147431 */ /* 0x000fd800000001ff */
[----:B------:R-:W-:Y:S05]  /*0200*/  @!P0 BRA `(.L_x_3) ;  /* 0x0000000800848947 */ /* 0x000fea0003800000 */
[C---:B------:R-:W-:Y:S01]  /*0210*/  ISETP.GE.U32.AND P1, PT, R3.reuse, 0x10, PT ;  /* 0x000000100300780c */ /* 0x040fe20003f26070 */
[----:B------:R-:W-:Y:S01]  /*0220*/  IMAD R14, R2, R3, RZ ;  /* 0x00000003020e7224 */ /* 0x000fe200078e02ff */
[----:B------:R-:W-:Y:S02]  /*0230*/  LOP3.LUT R13, R3, 0xf, RZ, 0xc0, !PT ;  /* 0x0000000f030d7812 */ /* 0x000fe400078ec0ff */
[----:B------:R-:W-:Y:S02]  /*0240*/  MOV R20, RZ ;  /* 0x000000ff00147202 */ /* 0x000fe40000000f00 */
[----:B------:R-:W-:Y:S02]  /*0250*/  ISETP.NE.AND P0, PT, R13, RZ, PT ;  /* 0x000000ff0d00720c */ /* 0x000fe40003f05270 */
[----:B------:R-:W-:-:S05]  /*0260*/  MOV R15, RZ ;  /* 0x000000ff000f7202 */ /* 0x000fca0000000f00 */
[----:B------:R-:W-:Y:S06]  /*0270*/  @!P1 BRA `(.L_x_4) ;  /* 0x00000004001c9947 */ /* 0x000fec0003800000 */
[----:B------:R-:W1:Y:S01]  /*0280*/  S2UR UR8, SR_CgaCtaId ;  /* 0x00000000000879c3 */ /* 0x000e620000008800 */
[----:B------:R-:W2:Y:S01]  /*0290*/  LDCU.64 UR6, c[0x0][0x388] ;  /* 0x00007100ff0677ac */ /* 0x000ea20008000a00 */
[----:B------:R-:W-:Y:S02]  /*02a0*/  LOP3.LUT R15, R3, 0x7ffffff0, RZ, 0xc0, !PT ;  /* 0x7ffffff0030f7812 */ /* 0x000fe400078ec0ff */
[----:B------:R-:W-:Y:S01]  /*02b0*/  MOV R20, RZ ;  /* 0x000000ff00147202 */ /* 0x000fe20000000f00 */
[----:B------:R-:W-:Y:S01]  /*02c0*/  UMOV UR4, 0x400 ;  /* 0x0000040000047882 */ /* 0x000fe20000000000 */
[----:B------:R-:W-:Y:S02]  /*02d0*/  MOV R12, R14 ;  /* 0x0000000e000c7202 */ /* 0x000fe40000000f00 */
[----:B------:R-:W-:Y:S01]  /*02e0*/  IADD3 R0, PT, PT, -R15, RZ, RZ ;  /* 0x000000ff0f007210 */ /* 0x000fe20007ffe1ff */
[----:B--2---:R-:W-:-:S04]  /*02f0*/  UIADD3 UR5, UP0, UPT, UR6, 0x20, URZ ;  /* 0x0000002006057890 */ /* 0x004fc8000ff1e0ff */
[----:B------:R-:W-:Y:S02]  /*0300*/  UIADD3.X UR6, UPT, UPT, URZ, UR7, URZ, UP0, !UPT ;  /* 0x00000007ff067290 */ /* 0x000fe400087fe4ff */
[----:B-1----:R-:W-:-:S04]  /*0310*/  ULEA UR4, UR8, UR4, 0x18 ;  /* 0x0000000408047291 */ /* 0x002fc8000f8ec0ff */
[----:B------:R-:W-:-:S12]  /*0320*/  UIADD3 UR4, UPT, UPT, UR4, 0x20, URZ ;  /* 0x0000002004047890 */ /* 0x000fd8000fffe0ff */
.L_x_5:
[----:B------:R-:W-:Y:S01]  /*0330*/  MOV R28, UR5 ;  /* 0x00000005001c7c02 */ /* 0x000fe20008000f00 */
[----:B0-----:R-:W0:Y:S01]  /*0340*/  LDS.128 R4, [UR4+-0x20] ;  /* 0xffffe004ff047984 */ /* 0x001e220008000c00 */
[----:B------:R-:W-:-:S03]  /*0350*/  MOV R29, UR6 ;  /* 0x00000006001d7c02 */ /* 0x000fc60008000f00 */
[----:B------:R-:W-:-:S05]  /*0360*/  IMAD.WIDE R28, R12, 0x4, R28 ;  /* 0x000000040c1c7825 */ /* 0x000fca00078e021c */
[----:B------:R-:W0:Y:S04]  /*0370*/  LDG.E.CONSTANT R11, desc[UR10][R28.64+-0x20] ;  /* 0xffffe00a1c0b7981 */ /* 0x000e28000c1e9900 */
[----:B------:R-:W2:Y:S04]  /*0380*/  LDG.E.CONSTANT R10, desc[UR10][R28.64+-0x1c] ;  /* 0xffffe40a1c0a7981 */ /* 0x000ea8000c1e9900 */
[----:B------:R-:W3:Y:S04]  /*0390*/  LDG.E.CONSTANT R9, desc[UR10][R28.64+-0x18] ;  /* 0xffffe80a1c097981 */ /* 0x000ee8000c1e9900 */
[----:B------:R-:W4:Y:S04]  /*03a0*/  LDG.E.CONSTANT R8, desc[UR10][R28.64+-0x14] ;  /* 0xffffec0a1c087981 */ /* 0x000f28000c1e9900 */
[----:B------:R-:W5:Y:S04]  /*03b0*/  LDG.E.CONSTANT R27, desc[UR10][R28.64+-0x10] ;  /* 0xfffff00a1c1b7981 */ /* 0x000f68000c1e9900 */
        /* <DEDUP_REMOVED lines=9> */
[----:B------:R-:W5:Y:S01]  /*0450*/  LDG.E.CONSTANT R22, desc[UR10][R28.64+0x1c] ;  /* 0x00001c0a1c167981 */ /* 0x000f62000c1e9900 */
[----:B0-----:R-:W-:-:S04]  /*0460*/  FADD R11, R11, -R4 ;  /* 0x800000040b0b7221 */ /* 0x001fc80000000000 */
[----:B------:R-:W-:Y:S02]  /*0470*/  FFMA R11, R11, R11, R20 ;  /* 0x0000000b0b0b7223 */ /* 0x000fe40000000014 */
[----:B------:R-:W5:Y:S01]  /*0480*/  LDG.E.CONSTANT R20, desc[UR10][R28.64+0x14] ;  /* 0x0000140a1c147981 */ /* 0x000f62000c1e9900 */
[----:B--2---:R-:W-:Y:S01]  /*0490*/  FADD R10, -R5, R10 ;  /* 0x0000000a050a7221 */ /* 0x004fe20000000100 */
[----:B---3--:R-:W-:-:S03]  /*04a0*/  FADD R6, -R6, R9 ;  /* 0x0000000906067221 */ /* 0x008fc60000000100 */
[----:B------:R-:W-:Y:S01]  /*04b0*/  FFMA R11, R10, R10, R11 ;  /* 0x0000000a0a0b7223 */ /* 0x000fe2000000000b */
[----:B----4-:R-:W-:-:S03]  /*04c0*/  FADD R7, -R7, R8 ;  /* 0x0000000807077221 */ /* 0x010fc60000000100 */
[----:B------:R-:W-:Y:S02]  /*04d0*/  FFMA R6, R6, R6, R11 ;  /* 0x0000000606067223 */ /* 0x000fe4000000000b */
[----:B------:R-:W5:Y:S02]  /*04e0*/  LDS.128 R8, [UR4+-0x10] ;  /* 0xfffff004ff087984 */ /* 0x000f640008000c00 */
[----:B------:R-:W-:Y:S01]  /*04f0*/  FFMA R6, R7, R7, R6 ;  /* 0x0000000707067223 */ /* 0x000fe20000000006 */
[----:B-----5:R-:W-:-:S04]  /*0500*/  FADD R27, R27, -R8 ;  /* 0x800000081b1b7221 */ /* 0x020fc80000000000 */
[----:B------:R-:W-:Y:S02]  /*0510*/  FFMA R27, R27, R27, R6 ;  /* 0x0000001b1b1b7223 */ /* 0x000fe40000000006 */
[----:B------:R-:W0:Y:S01]  /*0520*/  LDS.128 R4, [UR4] ;  /* 0x00000004ff047984 */ /* 0x000e220008000c00 */
[----:B------:R-:W-:Y:S01]  /*0530*/  FADD R26, -R9, R26 ;  /* 0x0000001a091a7221 */ /* 0x000fe20000000100 */
[----:B------:R-:W-:-:S03]  /*0540*/  FADD R10, -R10, R25 ;  /* 0x000000190a0a7221 */ /* 0x000fc60000000100 */
[----:B------:R-:W-:Y:S01]  /*0550*/  FFMA R27, R26, R26, R27 ;  /* 0x0000001a1a1b7223 */ /* 0x000fe2000000001b */
[----:B------:R-:W-:-:S03]  /*0560*/  FADD R24, -R11, R24 ;  /* 0x000000180b187221 */ /* 0x000fc60000000100 */
[----:B------:R-:W-:Y:S02]  /*0570*/  FFMA R27, R10, R10, R27 ;  /* 0x0000000a0a1b7223 */ /* 0x000fe4000000001b */
[----:B------:R-:W1:Y:S02]  /*0580*/  LDS.128 R8, [UR4+0x10] ;  /* 0x00001004ff087984 */ /* 0x000e640008000c00 */
[----:B------:R-:W-:Y:S01]  /*0590*/  FFMA R27, R24, R24, R27 ;  /* 0x00000018181b7223 */ /* 0x000fe2000000001b */
[----:B------:R-:W-:-:S04]  /*05a0*/  IADD3 R0, PT, PT, R0, 0x10, RZ ;  /* 0x0000001000007810 */ /* 0x000fc80007ffe0ff */
[----:B------:R-:W-:Y:S01]  /*05b0*/  ISETP.NE.AND P1, PT, R0, RZ, PT ;  /* 0x000000ff0000720c */ /* 0x000fe20003f25270 */
[----:B0-----:R-:W-:Y:S01]  /*05c0*/  FADD R4, R17, -R4 ;  /* 0x8000000411047221 */ /* 0x001fe20000000000 */
[----:B------:R-:W-:-:S03]  /*05d0*/  FADD R18, -R5, R18 ;  /* 0x0000001205127221 */ /* 0x000fc60000000100 */
[----:B------:R-:W-:Y:S01]  /*05e0*/  FFMA R27, R4, R4, R27 ;  /* 0x00000004041b7223 */ /* 0x000fe2000000001b */
[----:B------:R-:W-:-:S03]  /*05f0*/  FADD R6, -R6, R19 ;  /* 0x0000001306067221 */ /* 0x000fc60000000100 */
[----:B------:R-:W-:Y:S01]  /*0600*/  FFMA R27, R18, R18, R27 ;  /* 0x00000012121b7223 */ /* 0x000fe2000000001b */
[----:B------:R-:W-:-:S03]  /*0610*/  FADD R16, -R7, R16 ;  /* 0x0000001007107221 */ /* 0x000fc60000000100 */
[----:B------:R-:W-:Y:S01]  /*0620*/  FFMA R27, R6, R6, R27 ;  /* 0x00000006061b7223 */ /* 0x000fe2000000001b */
[----:B-1----:R-:W-:-:S03]  /*0630*/  FADD R8, R21, -R8 ;  /* 0x8000000815087221 */ /* 0x002fc60000000000 */
[----:B------:R-:W-:-:S04]  /*0640*/  FFMA R27, R16, R16, R27 ;  /* 0x00000010101b7223 */ /* 0x000fc8000000001b */
[----:B------:R-:W-:Y:S01]  /*0650*/  FFMA R27, R8, R8, R27 ;  /* 0x00000008081b7223 */ /* 0x000fe2000000001b */
[----:B------:R-:W-:Y:S01]  /*0660*/  FADD R10, -R10, R23 ;  /* 0x000000170a0a7221 */ /* 0x000fe20000000100 */
[----:B------:R-:W-:Y:S01]  /*0670*/  FADD R22, -R11, R22 ;  /* 0x000000160b167221 */ /* 0x000fe20000000100 */
[----:B------:R-:W-:Y:S01]  /*0680*/  UIADD3 UR4, UPT, UPT, UR4, 0x40, URZ ;  /* 0x0000004004047890 */ /* 0x000fe2000fffe0ff */
[----:B------:R-:W-:Y:S01]  /*0690*/  IADD3 R12, PT, PT, R12, 0x10, RZ ;  /* 0x000000100c0c7810 */ /* 0x000fe20007ffe0ff */
[----:B------:R-:W-:-:S04]  /*06a0*/  FADD R20, -R9, R20 ;  /* 0x0000001409147221 */ /* 0x000fc80000000100 */
[----:B------:R-:W-:-:S04]  /*06b0*/  FFMA R27, R20, R20, R27 ;  /* 0x00000014141b7223 */ /* 0x000fc8000000001b */
[----:B------:R-:W-:-:S04]  /*06c0*/  FFMA R27, R10, R10, R27 ;  /* 0x0000000a0a1b7223 */ /* 0x000fc8000000001b */
[----:B------:R-:W-:Y:S01]  /*06d0*/  FFMA R20, R22, R22, R27 ;  /* 0x0000001616147223 */ /* 0x000fe2000000001b */
[----:B------:R-:W-:Y:S06]  /*06e0*/  @P1 BRA `(.L_x_5) ;  /* 0xfffffffc00101947 */ /* 0x000fec000383ffff */
.L_x_4:
[----:B------:R-:W-:Y:S05]  /*06f0*/  @!P0 BRA `(.L_x_3) ;  /* 0x0000000400488947 */ /* 0x000fea0003800000 */
[----:B------:R-:W-:Y:S02]  /*0700*/  ISETP.GE.U32.AND P0, PT, R13, 0x8, PT ;  /* 0x000000080d00780c */ /* 0x000fe40003f06070 */
[----:B------:R-:W-:-:S04]  /*0710*/  LOP3.LUT R24, R3, 0x7, RZ, 0xc0, !PT ;  /* 0x0000000703187812 */ /* 0x000fc800078ec0ff */
[----:B------:R-:W-:-:S07]  /*0720*/  ISETP.NE.AND P1, PT, R24, RZ, PT ;  /* 0x000000ff1800720c */ /* 0x000fce0003f25270 */
[----:B------:R-:W-:Y:S06]  /*0730*/  @!P0 BRA `(.L_x_6) ;  /* 0x0000000000888947 */ /* 0x000fec0003800000 */
[----:B------:R-:W1:Y:S01]  /*0740*/  LDC.64 R22, c[0x0][0x388] ;  /* 0x0000e200ff167b82 */ /* 0x000e620000000a00 */
[----:B------:R-:W-:-:S05]  /*0750*/  IADD3 R5, PT, PT, R14, R15, RZ ;  /* 0x0000000f0e057210 */ /* 0x000fca0007ffe0ff */
[----:B-1----:R-:W-:-:S05]  /*0760*/  IMAD.WIDE R22, R5, 0x4, R22 ;  /* 0x0000000405167825 */ /* 0x002fca00078e0216 */
[----:B------:R-:W2:Y:S04]  /*0770*/  LDG.E.CONSTANT R21, desc[UR10][R22.64] ;  /* 0x0000000a16157981 */ /* 0x000ea8000c1e9900 */
[----:B------:R-:W3:Y:S04]  /*0780*/  LDG.E.CONSTANT R18, desc[UR10][R22.64+0x4] ;  /* 0x0000040a16127981 */ /* 0x000ee8000c1e9900 */
[----:B------:R-:W4:Y:S04]  /*0790*/  LDG.E.CONSTANT R19, desc[UR10][R22.64+0x8] ;  /* 0x0000080a16137981 */ /* 0x000f28000c1e9900 */
[----:B------:R-:W5:Y:S04]  /*07a0*/  LDG.E.CONSTANT R12, desc[UR10][R22.64+0xc] ;  /* 0x00000c0a160c7981 */ /* 0x000f68000c1e9900 */
[----:B------:R-:W5:Y:S04]  /*07b0*/  LDG.E.CONSTANT R17, desc[UR10][R22.64+0x10] ;  /* 0x0000100a16117981 */ /* 0x000f68000c1e9900 */
[----:B------:R-:W5:Y:S04]  /*07c0*/  LDG.E.CONSTANT R0, desc[UR10][R22.64+0x14] ;  /* 0x0000140a16007981 */ /* 0x000f68000c1e9900 */
[----:B------:R-:W5:Y:S04]  /*07d0*/  LDG.E.CONSTANT R13, desc[UR10][R22.64+0x18] ;  /* 0x0000180a160d7981 */ /* 0x000f68000c1e9900 */
[----:B------:R-:W5:Y:S01]  /*07e0*/  LDG.E.CONSTANT R16, desc[UR10][R22.64+0x1c] ;  /* 0x00001c0a16107981 */ /* 0x000f62000c1e9900 */
[----:B0-----:R-:W-:Y:S01]  /*07f0*/  MOV R4, 0x400 ;  /* 0x0000040000047802 */ /* 0x001fe20000000f00 */
[----:B------:R-:W0:Y:S03]  /*0800*/  S2R R5, SR_CgaCtaId ;  /* 0x0000000000057919 */ /* 0x000e260000008800 */
[----:B0-----:R-:W-:-:S04]  /*0810*/  LEA R4, R5, R4, 0x18 ;  /* 0x0000000405047211 */ /* 0x001fc800078ec0ff */
[C---:B------:R-:W-:Y:S02]  /*0820*/  LEA R25, R15.reuse, R4, 0x2 ;  /* 0x000000040f197211 */ /* 0x040fe400078e10ff */
[----:B------:R-:W-:-:S03]  /*0830*/  IADD3 R15, PT, PT, R15, 0x8, RZ ;  /* 0x000000080f0f7810 */ /* 0x000fc60007ffe0ff */
[----:B------:R-:W2:Y:S04]  /*0840*/  LDS.128 R4, [R25] ;  /* 0x0000000019047984 */ /* 0x000ea80000000c00 */
[----:B------:R-:W0:Y:S01]  /*0850*/  LDS.128 R8, [R25+0x10] ;  /* 0x0000100019087984 */ /* 0x000e220000000c00 */
[----:B--2---:R-:W-:-:S04]  /*0860*/  FADD R21, R21, -R4 ;  /* 0x8000000415157221 */ /* 0x004fc80000000000 */
[----:B------:R-:W-:Y:S01]  /*0870*/  FFMA R20, R21, R21, R20 ;  /* 0x0000001515147223 */ /* 0x000fe20000000014 */
[----:B---3--:R-:W-:Y:S01]  /*0880*/  FADD R5, R18, -R5 ;  /* 0x8000000512057221 */ /* 0x008fe20000000000 */
[----:B----4-:R-:W-:-:S03]  /*0890*/  FADD R19, R19, -R6 ;  /* 0x8000000613137221 */ /* 0x010fc60000000000 */
[----:B------:R-:W-:Y:S01]  /*08a0*/  FFMA R20, R5, R5, R20 ;  /* 0x0000000505147223 */ /* 0x000fe20000000014 */
[----:B-----5:R-:W-:-:S03]  /*08b0*/  FADD R7, R12, -R7 ;  /* 0x800000070c077221 */ /* 0x020fc60000000000 */
[----:B------:R-:W-:Y:S01]  /*08c0*/  FFMA R20, R19, R19, R20 ;  /* 0x0000001313147223 */ /* 0x000fe20000000014 */
[----:B0-----:R-:W-:-:S03]  /*08d0*/  FADD R17, R17, -R8 ;  /* 0x8000000811117221 */ /* 0x001fc60000000000 */
[----:B------:R-:W-:Y:S01]  /*08e0*/  FFMA R20, R7, R7, R20 ;  /* 0x0000000707147223 */ /* 0x000fe20000000014 */
[----:B------:R-:W-:-:S03]  /*08f0*/  FADD R9, R0, -R9 ;  /* 0x8000000900097221 */ /* 0x000fc60000000000 */
[----:B------:R-:W-:Y:S01]  /*0900*/  FFMA R20, R17, R17, R20 ;  /* 0x0000001111147223 */ /* 0x000fe20000000014 */
[----:B------:R-:W-:-:S03]  /*0910*/  FADD R13, R13, -R10 ;  /* 0x8000000a0d0d7221 */ /* 0x000fc60000000000 */
[----:B------:R-:W-:Y:S01]  /*0920*/  FFMA R20, R9, R9, R20 ;  /* 0x0000000909147223 */ /* 0x000fe20000000014 */
[----:B------:R-:W-:-:S03]  /*0930*/  FADD R11, R16, -R11 ;  /* 0x8000000b100b7221 */ /* 0x000fc60000000000 */
[----:B------:R-:W-:-:S04]  /*0940*/  FFMA R20, R13, R13, R20 ;  /* 0x0000000d0d147223 */ /* 0x000fc80000000014 */
[----:B------:R-:W-:-:S07]  /*0950*/  FFMA R20, R11, R11, R20 ;  /* 0x0000000b0b147223 */ /* 0x000fce0000000014 */
.L_x_6:
[----:B------:R-:W-:Y:S05]  /*0960*/  @!P1 BRA `(.L_x_3) ;  /* 0x0000000000ac9947 */ /* 0x000fea0003800000 */
[----:B------:R-:W-:Y:S02]  /*0970*/  ISETP.GE.U32.AND P0, PT, R24, 0x4, PT ;  /* 0x000000041800780c */ /* 0x000fe40003f06070 */
[----:B------:R-:W-:-:S04]  /*0980*/  LOP3.LUT R3, R3, 0x3, RZ, 0xc0, !PT ;  /* 0x0000000303037812 */ /* 0x000fc800078ec0ff */
[----:B------:R-:W-:-:S07]  /*0990*/  ISETP.NE.AND P1, PT, R3, RZ, PT ;  /* 0x000000ff0300720c */ /* 0x000fce0003f25270 */
[----:B------:R-:W-:Y:S06]  /*09a0*/  @!P0 BRA `(.L_x_7) ;  /* 0x0000000000548947 */ /* 0x000fec0003800000 */
[----:B0-----:R-:W0:Y:S01]  /*09b0*/  LDC.64 R4, c[0x0][0x388] ;  /* 0x0000e200ff047b82 */ /* 0x001e220000000a00 */
[----:B------:R-:W-:-:S05]  /*09c0*/  IADD3 R9, PT, PT, R14, R15, RZ ;  /* 0x0000000f0e097210 */ /* 0x000fca0007ffe0ff */
[----:B0-----:R-:W-:-:S05]  /*09d0*/  IMAD.WIDE R8, R9, 0x4, R4 ;  /* 0x0000000409087825 */ /* 0x001fca00078e0204 */
[----:B------:R-:W2:Y:S04]  /*09e0*/  LDG.E.CONSTANT R11, desc[UR10][R8.64] ;  /* 0x0000000a080b7981 */ /* 0x000ea8000c1e9900 */
[----:B------:R-:W3:Y:S04]  /*09f0*/  LDG.E.CONSTANT R10, desc[UR10][R8.64+0x4] ;  /* 0x0000040a080a7981 */ /* 0x000ee8000c1e9900 */
[----:B------:R-:W4:Y:S04]  /*0a00*/  LDG.E.CONSTANT R13, desc[UR10][R8.64+0x8] ;  /* 0x0000080a080d7981 */ /* 0x000f28000c1e9900 */
[----:B------:R-:W5:Y:S01]  /*0a10*/  LDG.E.CONSTANT R12, desc[UR10][R8.64+0xc] ;  /* 0x00000c0a080c7981 */ /* 0x000f62000c1e9900 */
[----:B------:R-:W-:Y:S01]  /*0a20*/  MOV R0, 0x400 ;  /* 0x0000040000007802 */ /* 0x000fe20000000f00 */
[----:B------:R-:W0:Y:S03]  /*0a30*/  S2R R5, SR_CgaCtaId ;  /* 0x0000000000057919 */ /* 0x000e260000008800 */
[----:B0-----:R-:W-:-:S04]  /*0a40*/  LEA R0, R5, R0, 0x18 ;  /* 0x0000000005007211 */ /* 0x001fc800078ec0ff */
[C---:B------:R-:W-:Y:S02]  /*0a50*/  LEA R0, R15.reuse, R0, 0x2 ;  /* 0x000000000f007211 */ /* 0x040fe400078e10ff */
[----:B------:R-:W-:-:S03]  /*0a60*/  IADD3 R15, PT, PT, R15, 0x4, RZ ;  /* 0x000000040f0f7810 */ /* 0x000fc60007ffe0ff */
[----:B------:R-:W2:Y:S02]  /*0a70*/  LDS.128 R4, [R0] ;  /* 0x0000000000047984 */ /* 0x000ea40000000c00 */
[----:B--2---:R-:W-:-:S04]  /*0a80*/  FADD R11, R11, -R4 ;  /* 0x800000040b0b7221 */ /* 0x004fc80000000000 */
[----:B------:R-:W-:Y:S01]  /*0a90*/  FFMA R11, R11, R11, R20 ;  /* 0x0000000b0b0b7223 */ /* 0x000fe20000000014 */
[----:B---3--:R-:W-:Y:S01]  /*0aa0*/  FADD R10, R10, -R5 ;  /* 0x800000050a0a7221 */ /* 0x008fe20000000000 */
[----:B----4-:R-:W-:-:S03]  /*0ab0*/  FADD R6, R13, -R6 ;  /* 0x800000060d067221 */ /* 0x010fc60000000000 */
[----:B------:R-:W-:Y:S01]  /*0ac0*/  FFMA R11, R10, R10, R11 ;  /* 0x0000000a0a0b7223 */ /* 0x000fe2000000000b */
[----:B-----5:R-:W-:-:S03]  /*0ad0*/  FADD R12, R12, -R7 ;  /* 0x800000070c0c7221 */ /* 0x020fc60000000000 */
[----:B------:R-:W-:-:S04]  /*0ae0*/  FFMA R11, R6, R6, R11 ;  /* 0x00000006060b7223 */ /* 0x000fc8000000000b */
[----:B------:R-:W-:-:S07]  /*0af0*/  FFMA R20, R12, R12, R11 ;  /* 0x0000000c0c147223 */ /* 0x000fce000000000b */
.L_x_7:
[----:B------:R-:W-:Y:S05]  /*0b00*/  @!P1 BRA `(.L_x_3) ;  /* 0x0000000000449947 */ /* 0x000fea0003800000 */
[----:B------:R-:W1:Y:S01]  /*0b10*/  S2R R7, SR_CgaCtaId ;  /* 0x0000000000077919 */ /* 0x000e620000008800 */
[----:B0-----:R-:W0:Y:S01]  /*0b20*/  LDC.64 R4, c[0x0][0x388] ;  /* 0x0000e200ff047b82 */ /* 0x001e220000000a00 */
[----:B------:R-:W-:Y:S02]  /*0b30*/  MOV R0, 0x400 ;  /* 0x0000040000007802 */ /* 0x000fe40000000f00 */
[----:B------:R-:W-:Y:S02]  /*0b40*/  IADD3 R9, PT, PT, R14, R15, RZ ;  /* 0x0000000f0e097210 */ /* 0x000fe40007ffe0ff */
[----:B------:R-:W-:Y:S02]  /*0b50*/  IADD3 R3, PT, PT, -R3, RZ, RZ ;  /* 0x000000ff03037210 */ /* 0x000fe40007ffe1ff */
[----:B-1----:R-:W-:-:S04]  /*0b60*/  LEA R0, R7, R0, 0x18 ;  /* 0x0000000007007211 */ /* 0x002fc800078ec0ff */
[----:B------:R-:W-:-:S07]  /*0b70*/  LEA R15, R15, R0, 0x2 ;  /* 0x000000000f0f7211 */ /* 0x000fce00078e10ff */
.L_x_8:
[----:B0-----:R-:W-:Y:S01]  /*0b80*/  IMAD.WIDE R6, R9, 0x4, R4 ;  /* 0x0000000409067825 */ /* 0x001fe200078e0204 */
[----:B------:R0:W1:Y:S05]  /*0b90*/  LDS R11, [R15] ;  /* 0x000000000f0b7984 */ /* 0x00006a0000000800 */
[----:B------:R-:W1:Y:S01]  /*0ba0*/  LDG.E.CONSTANT R6, desc[UR10][R6.64] ;  /* 0x0000000a06067981 */ /* 0x000e62000c1e9900 */
[----:B------:R-:W-:Y:S02]  /*0bb0*/  IADD3 R3, PT, PT, R3, 0x1, RZ ;  /* 0x0000000103037810 */ /* 0x000fe40007ffe0ff */
[----:B------:R-:W-:Y:S02]  /*0bc0*/  IADD3 R9, PT, PT, R9, 0x1, RZ ;  /* 0x0000000109097810 */ /* 0x000fe40007ffe0ff */
[----:B------:R-:W-:-:S02]  /*0bd0*/  ISETP.NE.AND P0, PT, R3, RZ, PT ;  /* 0x000000ff0300720c */ /* 0x000fc40003f05270 */
[----:B0-----:R-:W-:Y:S01]  /*0be0*/  IADD3 R15, PT, PT, R15, 0x4, RZ ;  /* 0x000000040f0f7810 */ /* 0x001fe20007ffe0ff */
[----:B-1----:R-:W-:-:S04]  /*0bf0*/  FADD R11, R6, -R11 ;  /* 0x8000000b060b7221 */ /* 0x002fc80000000000 */
[----:B------:R-:W-:-:S06]  /*0c00*/  FFMA R20, R11, R11, R20 ;  /* 0x0000000b0b147223 */ /* 0x000fcc0000000014 */
[----:B------:R-:W-:Y:S05]  /*0c10*/  @P0 BRA `(.L_x_8) ;  /* 0xfffffffc00d80947 */ /* 0x000fea000383ffff */
.L_x_3:
[----:B------:R-:W-:Y:S01]  /*0c20*/  IADD3 R0, PT, PT, R20, -0xd000000, RZ ;  /* 0xf300000014007810 */ /* 0x000fe20007ffe0ff */
[----:B------:R1:W2:Y:S01]  /*0c30*/  MUFU.RSQ R3, R20 ;  /* 0x0000001400037308 */ /* 0x0002a20000001400 */
[----:B------:R-:W-:Y:S02]  /*0c40*/  BSSY.RECONVERGENT B0, `(.L_x_9) ;  /* 0x000000b000007945 */ /* 0x000fe40003800200 */
[----:B------:R-:W-:-:S13]  /*0c50*/  ISETP.GT.U32.AND P0, PT, R0, 0x727fffff, PT ;  /* 0x727fffff0000780c */ /* 0x000fda0003f04070 */
[----:B-1----:R-:W-:Y:S05]  /*0c60*/  @!P0 BRA `(.L_x_10) ;  /* 0x0000000000108947 */ /* 0x002fea0003800000 */
[----:B------:R-:W-:-:S07]  /*0c70*/  MOV R7, 0xc90 ;  /* 0x00000c9000077802 */ /* 0x000fce0000000f00 */
[----:B0-2---:R-:W-:Y:S05]  /*0c80*/  CALL.REL.NOINC `($__internal_0_$__cuda_sm20_sqrt_rn_f32_slowpath) ;  /* 0x0000000000347944 */ /* 0x005fea0003c00000 */
[----:B------:R-:W-:Y:S01]  /*0c90*/  MOV R7, R0 ;  /* 0x0000000000077202 */ /* 0x000fe20000000f00 */
[----:B------:R-:W-:Y:S06]  /*0ca0*/  BRA `(.L_x_11) ;  /* 0x0000000000107947 */ /* 0x000fec0003800000 */
.L_x_10:
[C---:B--2---:R-:W-:Y:S01]  /*0cb0*/  FMUL.FTZ R7, R3.reuse, R20 ;  /* 0x0000001403077220 */ /* 0x044fe20000410000 */
[----:B------:R-:W-:-:S03]  /*0cc0*/  FMUL.FTZ R0, R3, 0.5 ;  /* 0x3f00000003007820 */ /* 0x000fc60000410000 */
[----:B------:R-:W-:-:S04]  /*0cd0*/  FFMA R20, -R7, R7, R20 ;  /* 0x0000000707147223 */ /* 0x000fc80000000114 */
[----:B------:R-:W-:-:S07]  /*0ce0*/  FFMA R7, R20, R0, R7 ;  /* 0x0000000014077223 */ /* 0x000fce0000000007 */
.L_x_11:
[----:B------:R-:W-:Y:S05]  /*0cf0*/  BSYNC.RECONVERGENT B0 ;  /* 0x0000000000007941 */ /* 0x000fea0003800200 */
.L_x_9:
[----:B------:R-:W1:Y:S08]  /*0d00*/  LDC R3, c[0x0][0x398] ;  /* 0x0000e600ff037b82 */ /* 0x000e700000000800 */
[----:B0-----:R-:W0:Y:S01]  /*0d10*/  LDC.64 R4, c[0x0][0x390] ;  /* 0x0000e400ff047b82 */ /* 0x001e220000000a00 */
[----:B-1----:R-:W-:-:S04]  /*0d20*/  IMAD R3, R3, UR9, R2 ;  /* 0x0000000903037c24 */ /* 0x002fc8000f8e0202 */
[----:B0-----:R-:W-:-:S05]  /*0d30*/  IMAD.WIDE R2, R3, 0x4, R4 ;  /* 0x0000000403027825 */ /* 0x001fca00078e0204 */
[----:B------:R-:W-:Y:S01]  /*0d40*/  STG.E desc[UR10][R2.64], R7 ;  /* 0x0000000702007986 */ /* 0x000fe2000c10190a */
[----:B------:R-:W-:Y:S05]  /*0d50*/  EXIT ;  /* 0x000000000000794d */ /* 0x000fea0003800000 */
        .weak           $__internal_0_$__cuda_sm20_sqrt_rn_f32_slowpath
        .type           $__internal_0_$__cuda_sm20_sqrt_rn_f32_slowpath,@function
        .size           $__internal_0_$__cuda_sm20_sqrt_rn_f32_slowpath,(.L_x_14 - $__internal_0_$__cuda_sm20_sqrt_rn_f32_slowpath)
$__internal_0_$__cuda_sm20_sqrt_rn_f32_slowpath:
[----:B------:R-:W-:-:S13]  /*0d60*/  LOP3.LUT P0, RZ, R20, 0x7fffffff, RZ, 0xc0, !PT ;  /* 0x7fffffff14ff7812 */ /* 0x000fda000780c0ff */
[----:B------:R-:W-:Y:S01]  /*0d70*/  @!P0 MOV R0, R20 ;  /* 0x0000001400008202 */ /* 0x000fe20000000f00 */
[----:B------:R-:W-:Y:S06]  /*0d80*/  @!P0 BRA `(.L_x_12) ;  /* 0x0000000000408947 */ /* 0x000fec0003800000 */
[----:B------:R-:W-:-:S13]  /*0d90*/  FSETP.GEU.FTZ.AND P0, PT, R20, RZ, PT ;  /* 0x000000ff1400720b */ /* 0x000fda0003f1e000 */
[----:B------:R-:W-:Y:S01]  /*0da0*/  @!P0 MOV R0, 0x7fffffff ;  /* 0x7fffffff00008802 */ /* 0x000fe20000000f00 */
[----:B------:R-:W-:Y:S06]  /*0db0*/  @!P0 BRA `(.L_x_12) ;  /* 0x0000000000348947 */ /* 0x000fec0003800000 */
[----:B------:R-:W-:-:S13]  /*0dc0*/  FSETP.GTU.FTZ.AND P0, PT, |R20|, +INF , PT ;  /* 0x7f8000001400780b */ /* 0x000fda0003f1c200 */
[----:B------:R-:W-:Y:S01]  /*0dd0*/  @P0 FADD.FTZ R0, R20, 1 ;  /* 0x3f80000014000421 */ /* 0x000fe20000010000 */
[----:B------:R-:W-:Y:S06]  /*0de0*/  @P0 BRA `(.L_x_12) ;  /* 0x0000000000280947 */ /* 0x000fec0003800000 */
[----:B------:R-:W-:-:S13]  /*0df0*/  FSETP.NEU.FTZ.AND P0, PT, |R20|, +INF , PT ;  /* 0x7f8000001400780b */ /* 0x000fda0003f1d200 */
[----:B------:R-:W-:-:S04]  /*0e00*/  @P0 FFMA R3, R20, 1.84467440737095516160e+19, RZ ;  /* 0x5f80000014030823 */ /* 0x000fc800000000ff */
[----:B------:R-:W0:Y:S02]  /*0e10*/  @P0 MUFU.RSQ R0, R3 ;  /* 0x0000000300000308 */ /* 0x000e240000001400 */
[----:B0-----:R-:W-:Y:S01]  /*0e20*/  @P0 FMUL.FTZ R4, R3, R0 ;  /* 0x0000000003040220 */ /* 0x001fe20000410000 */
[----:B------:R-:W-:Y:S01]  /*0e30*/  @P0 FMUL.FTZ R6, R0, 0.5 ;  /* 0x3f00000000060820 */ /* 0x000fe20000410000 */
[----:B------:R-:W-:Y:S02]  /*0e40*/  @!P0 MOV R0, R20 ;  /* 0x0000001400008202 */ /* 0x000fe40000000f00 */
[----:B------:R-:W-:-:S04]  /*0e50*/  @P0 FADD.FTZ R5, -R4, -RZ ;  /* 0x800000ff04050221 */ /* 0x000fc80000010100 */
[----:B------:R-:W-:-:S04]  /*0e60*/  @P0 FFMA R5, R4, R5, R3 ;  /* 0x0000000504050223 */ /* 0x000fc80000000003 */
[----:B------:R-:W-:-:S04]  /*0e70*/  @P0 FFMA R5, R5, R6, R4 ;  /* 0x0000000605050223 */ /* 0x000fc80000000004 */
[----:B------:R-:W-:-:S07]  /*0e80*/  @P0 FMUL.FTZ R0, R5, 2.3283064365386962891e-10 ;  /* 0x2f80000005000820 */ /* 0x000fce0000410000 */
.L_x_12:
[----:B------:R-:W-:Y:S01]  /*0e90*/  HFMA2 R5, -RZ, RZ, 0, 0 ;  /* 0x00000000ff057431 */ /* 0x000fe200000001ff */
[----:B------:R-:W-:-:S04]  /*0ea0*/  MOV R4, R7 ;  /* 0x0000000700047202 */ /* 0x000fc80000000f00 */
[----:B------:R-:W-:Y:S05]  /*0eb0*/  RET.REL.NODEC R4 `(_Z15distance_kernelPKfS0_Pfiii) ;  /* 0xfffffff004507950 */ /* 0x000fea0003c3ffff */
.L_x_13:
[----:B------:R-:W-:-:S00]  /*0ec0*/  BRA `(.L_x_13) ;  /* 0xfffffffc00fc7947 */ /* 0x000fc0000383ffff */
[----:B------:R-:W-:-:S00]  /*0ed0*/  NOP ;  /* 0x0000000000007918 */ /* 0x000fc00000000000 */
        /* <DEDUP_REMOVED lines=10> */
.L_x_14:


//--------------------- .nv.shared._Z15distance_kernelPKfS0_Pfiii --------------------------
	.section	.nv.shared._Z15distance_kernelPKfS0_Pfiii,"aw",@nobits
	.sectionflags	@""
	.align	16
	.zero		1024


//--------------------- .nv.shared.reserved.0     --------------------------
	.section	.nv.shared.reserved.0,"aw",@nobits
	.weak		__nv_reservedSMEM_offset_0_alias
	.size		__nv_reservedSMEM_offset_0_alias, 0, 64
	.other		__nv_reservedSMEM_offset_0_alias,@"STO_CUDA_RESERVED_SHARED STV_DEFAULT"
__nv_reservedSMEM_offset_0_alias:
	.zero		0
	.zero		64


//--------------------- .nv.constant0._Z15distance_kernelPKfS0_Pfiii --------------------------
	.section	.nv.constant0._Z15distance_kernelPKfS0_Pfiii,"a",@progbits
	.sectionflags	@""
	.align	4
.nv.constant0._Z15distance_kernelPKfS0_Pfiii:
	.zero		932


//--------------------- SYMBOLS --------------------------

	.type		.nv.reservedSmem.offset0,@object
	.size		.nv.reservedSmem.offset0,0x4
	.type		.nv.reservedSmem.cap,@object
	.size		.nv.reservedSmem.cap,0x4
